//
// Generated by NVIDIA NVVM Compiler
//
// Compiler Build ID: CL-36424714
// Cuda compilation tools, release 13.0, V13.0.88
// Based on NVVM 20.0.0
//

.version 9.0
.target sm_100
.address_size 64

	// .globl	_ZN2gr6blocks21multiply_const_kernelEPKfPffi

.visible .entry _ZN2gr6blocks21multiply_const_kernelEPKfPffi(
	.param .u64 .ptr .align 1 _ZN2gr6blocks21multiply_const_kernelEPKfPffi_param_0,
	.param .u64 .ptr .align 1 _ZN2gr6blocks21multiply_const_kernelEPKfPffi_param_1,
	.param .f32 _ZN2gr6blocks21multiply_const_kernelEPKfPffi_param_2,
	.param .u32 _ZN2gr6blocks21multiply_const_kernelEPKfPffi_param_3
)
{
	.reg .pred 	%p<2>;
	.reg .b32 	%r<6>;
	.reg .b32 	%f<4>;
	.reg .b64 	%rd<8>;

	ld.param.u64 	%rd1, [_ZN2gr6blocks21multiply_const_kernelEPKfPffi_param_0];
	ld.param.u64 	%rd2, [_ZN2gr6blocks21multiply_const_kernelEPKfPffi_param_1];
	ld.param.f32 	%f1, [_ZN2gr6blocks21multiply_const_kernelEPKfPffi_param_2];
	ld.param.u32 	%r2, [_ZN2gr6blocks21multiply_const_kernelEPKfPffi_param_3];
	mov.u32 	%r3, %ctaid.x;
	mov.u32 	%r4, %ntid.x;
	mov.u32 	%r5, %tid.x;
	mad.lo.s32 	%r1, %r3, %r4, %r5;
	setp.ge.s32 	%p1, %r1, %r2;
	@%p1 bra 	$L__BB0_2;
	cvta.to.global.u64 	%rd3, %rd1;
	cvta.to.global.u64 	%rd4, %rd2;
	mul.wide.s32 	%rd5, %r1, 4;
	add.s64 	%rd6, %rd3, %rd5;
	ld.global.f32 	%f2, [%rd6];
	mul.f32 	%f3, %f1, %f2;
	add.s64 	%rd7, %rd4, %rd5;
	st.global.f32 	[%rd7], %f3;
$L__BB0_2:
	ret;

}


// ===== COMPILED SASS (sm_100) =====

	.target	sm_100

	.elftype	@"ET_EXEC"


//--------------------- .note.nv.tkinfo           --------------------------
	.section	.note.nv.tkinfo,"",@"SHT_NOTE"
	.sectionflags	@"SHF_NOTE_NV_TKINFO"
	.tkinfo
        /*0018*/ 	.word	0x00000002
        /*0030*/ 	.string	""
        /*0030*/ 	.string	"ptxas"
        /*0030*/ 	.string	"Cuda compilation tools, release 13.0, V13.0.88"
        /*0030*/ 	.string	"Build cuda_13.0.r13.0/compiler.36424714_0"
        /*0030*/ 	.string	"-arch sm_100 -m 64 "



//--------------------- .note.nv.cuinfo           --------------------------
	.section	.note.nv.cuinfo,"",@"SHT_NOTE"
	.sectionflags	@"SHF_NOTE_NV_CUINFO"
        /*0018*/ 	.short	0x0002
        /*001a*/ 	.short	0x0064
        /*001c*/ 	.short	0x0082
	.zero		2


//--------------------- .nv.info                  --------------------------
	.section	.nv.info,"",@"SHT_CUDA_INFO"
	.align	4


	//----- nvinfo : EIATTR_REGCOUNT
	.align		4
        /*0000*/ 	.byte	0x04, 0x2f
        /*0002*/ 	.short	(.L_1 - .L_0)
	.align		4
.L_0:
        /*0004*/ 	.word	index@(_ZN2gr6blocks21multiply_const_kernelEPKfPffi)
        /*0008*/ 	.word	0x0000000a


	//----- nvinfo : EIATTR_FRAME_SIZE
	.align		4
.L_1:
        /*000c*/ 	.byte	0x04, 0x11
        /*000e*/ 	.short	(.L_3 - .L_2)
	.align		4
.L_2:
        /*0010*/ 	.word	index@(_ZN2gr6blocks21multiply_const_kernelEPKfPffi)
        /*0014*/ 	.word	0x00000000


	//----- nvinfo : EIATTR_MIN_STACK_SIZE
	.align		4
.L_3:
        /*0018*/ 	.byte	0x04, 0x12
        /*001a*/ 	.short	(.L_5 - .L_4)
	.align		4
.L_4:
        /*001c*/ 	.word	index@(_ZN2gr6blocks21multiply_const_kernelEPKfPffi)
        /*0020*/ 	.word	0x00000000
.L_5:


//--------------------- .nv.compat                --------------------------
	.section	.nv.compat,"",@"SHT_CUDA_COMPAT_INFO"
	.align	4
        /*0000*/ 	.byte	0x02, 0x09, 0x00, 0x00, 0x02, 0x02, 0x01, 0x00, 0x02, 0x05, 0x05, 0x00, 0x03, 0x07, 0x01, 0x01
        /*0010*/ 	.byte	0x02, 0x03, 0x00, 0x00, 0x02, 0x06, 0x01, 0x00, 0x04, 0x0b, 0x08, 0x00, 0x09, 0x00, 0x00, 0x00
        /*0020*/ 	.byte	0x00, 0x00, 0x00, 0x00


//--------------------- .nv.info._ZN2gr6blocks21multiply_const_kernelEPKfPffi --------------------------
	.section	.nv.info._ZN2gr6blocks21multiply_const_kernelEPKfPffi,"",@"SHT_CUDA_INFO"
	.sectionflags	@""
	.align	4


	//----- nvinfo : EIATTR_CUDA_API_VERSION
	.align		4
        /*0000*/ 	.byte	0x04, 0x37
        /*0002*/ 	.short	(.L_7 - .L_6)
.L_6:
        /*0004*/ 	.word	0x00000082


	//----- nvinfo : EIATTR_KPARAM_INFO
	.align		4
.L_7:
        /*0008*/ 	.byte	0x04, 0x17
        /*000a*/ 	.short	(.L_9 - .L_8)
.L_8:
        /*000c*/ 	.word	0x00000000
        /*0010*/ 	.short	0x0003
        /*0012*/ 	.short	0x0014
        /*0014*/ 	.byte	0x00, 0xf0, 0x11, 0x00


	//----- nvinfo : EIATTR_KPARAM_INFO
	.align		4
.L_9:
        /*0018*/ 	.byte	0x04, 0x17
        /*001a*/ 	.short	(.L_11 - .L_10)
.L_10:
        /*001c*/ 	.word	0x00000000
        /*0020*/ 	.short	0x0002
        /*0022*/ 	.short	0x0010
        /*0024*/ 	.byte	0x00, 0xf0, 0x11, 0x00


	//----- nvinfo : EIATTR_KPARAM_INFO
	.align		4
.L_11:
        /*0028*/ 	.byte	0x04, 0x17
        /*002a*/ 	.short	(.L_13 - .L_12)
.L_12:
        /*002c*/ 	.word	0x00000000
        /*0030*/ 	.short	0x0001
        /*0032*/ 	.short	0x0008
        /*0034*/ 	.byte	0x00, 0xf5, 0x21, 0x00


	//----- nvinfo : EIATTR_KPARAM_INFO
	.align		4
.L_13:
        /*0038*/ 	.byte	0x04, 0x17
        /*003a*/ 	.short	(.L_15 - .L_14)
.L_14:
        /*003c*/ 	.word	0x00000000
        /*0040*/ 	.short	0x0000
        /*0042*/ 	.short	0x0000
        /*0044*/ 	.byte	0x00, 0xf5, 0x21, 0x00


	//----- nvinfo : EIATTR_SPARSE_MMA_MASK
	.align		4
.L_15:
        /*0048*/ 	.byte	0x03, 0x50
        /*004a*/ 	.short	0x0000


	//----- nvinfo : EIATTR_MAXREG_COUNT
	.align		4
        /*004c*/ 	.byte	0x03, 0x1b
        /*004e*/ 	.short	0x00ff


	//----- nvinfo : EIATTR_MERCURY_ISA_VERSION
	.align		4
        /*0050*/ 	.byte	0x03, 0x5f
        /*0052*/ 	.short	0x0101


	//----- nvinfo : EIATTR_VRC_CTA_INIT_COUNT
	.align		4
        /*0054*/ 	.byte	0x02, 0x4a
	.zero		1
	.zero		1


	//----- nvinfo : EIATTR_EXIT_INSTR_OFFSETS
	.align		4
        /*0058*/ 	.byte	0x04, 0x1c
        /*005a*/ 	.short	(.L_17 - .L_16)


	//   ....[0]....
.L_16:
        /*005c*/ 	.word	0x00000070


	//   ....[1]....
        /*0060*/ 	.word	0x00000110


	//----- nvinfo : EIATTR_CBANK_PARAM_SIZE
	.align		4
.L_17:
        /*0064*/ 	.byte	0x03, 0x19
        /*0066*/ 	.short	0x0018


	//----- nvinfo : EIATTR_PARAM_CBANK
	.align		4
        /*0068*/ 	.byte	0x04, 0x0a
        /*006a*/ 	.short	(.L_19 - .L_18)
	.align		4
.L_18:
        /*006c*/ 	.word	index@(.nv.constant0._ZN2gr6blocks21multiply_const_kernelEPKfPffi)
        /*0070*/ 	.short	0x0380
        /*0072*/ 	.short	0x0018


	//----- nvinfo : EIATTR_SW_WAR
	.align		4
.L_19:
        /*0074*/ 	.byte	0x04, 0x36
        /*0076*/ 	.short	(.L_21 - .L_20)
.L_20:
        /*0078*/ 	.word	0x00000008
.L_21:


//--------------------- .nv.callgraph             --------------------------
	.section	.nv.callgraph,"",@"SHT_CUDA_CALLGRAPH"
	.align	4
	.sectionentsize	8
	.align		4
        /*0000*/ 	.word	0x00000000
	.align		4
        /*0004*/ 	.word	0xffffffff
	.align		4
        /*0008*/ 	.word	0x00000000
	.align		4
        /*000c*/ 	.word	0xfffffffe
	.align		4
        /*0010*/ 	.word	0x00000000
	.align		4
        /*0014*/ 	.word	0xfffffffd
	.align		4
        /*0018*/ 	.word	0x00000000
	.align		4
        /*001c*/ 	.word	0xfffffffc


//--------------------- .text._ZN2gr6blocks21multiply_const_kernelEPKfPffi --------------------------
	.section	.text._ZN2gr6blocks21multiply_const_kernelEPKfPffi,"ax",@progbits
	.align	128
        .global         _ZN2gr6blocks21multiply_const_kernelEPKfPffi
        .type           _ZN2gr6blocks21multiply_const_kernelEPKfPffi,@function
        .size           _ZN2gr6blocks21multiply_const_kernelEPKfPffi,(.L_x_1 - _ZN2gr6blocks21multiply_const_kernelEPKfPffi)
        .other          _ZN2gr6blocks21multiply_const_kernelEPKfPffi,@"STO_CUDA_ENTRY STV_DEFAULT"
_ZN2gr6blocks21multiply_const_kernelEPKfPffi:
.text._ZN2gr6blocks21multiply_const_kernelEPKfPffi:
[----:B------:R-:W-:Y:S01]  /*0000*/  LDC R1, c[0x0][0x37c] ;  /* 0x0000df00ff017b82 */ /* 0x000fe20000000800 */
[----:B------:R-:W0:Y:S07]  /*0010*/  S2R R0, SR_TID.X ;  /* 0x0000000000007919 */ /* 0x000e2e0000002100 */
[----:B------:R-:W0:Y:S01]  /*0020*/  S2UR UR4, SR_CTAID.X ;  /* 0x00000000000479c3 */ /* 0x000e220000002500 */
[----:B------:R-:W1:Y:S07]  /*0030*/  LDCU UR5, c[0x0][0x394] ;  /* 0x00007280ff0577ac */ /* 0x000e6e0008000800 */
[----:B------:R-:W0:Y:S02]  /*0040*/  LDC R7, c[0x0][0x360] ;  /* 0x0000d800ff077b82 */ /* 0x000e240000000800 */
[----:B0-----:R-:W-:-:S05]  /*0050*/  IMAD R7, R7, UR4, R0 ;  /* 0x0000000407077c24 */ /* 0x001fca000f8e0200 */
[----:B-1----:R-:W-:-:S13]  /*0060*/  ISETP.GE.AND P0, PT, R7, UR5, PT ;  /* 0x0000000507007c0c */ /* 0x002fda000bf06270 */
[----:B------:R-:W-:Y:S05]  /*0070*/  @P0 EXIT ;  /* 0x000000000000094d */ /* 0x000fea0003800000 */
[----:B------:R-:W0:Y:S01]  /*0080*/  LDC.64 R2, c[0x0][0x380] ;  /* 0x0000e000ff027b82 */ /* 0x000e220000000a00 */
[----:B------:R-:W1:Y:S01]  /*0090*/  LDCU.64 UR4, c[0x0][0x358] ;  /* 0x00006b00ff0477ac */ /* 0x000e620008000a00 */
[----:B------:R-:W2:Y:S06]  /*00a0*/  LDCU UR6, c[0x0][0x390] ;  /* 0x00007200ff0677ac */ /* 0x000eac0008000800 */
[----:B------:R-:W3:Y:S01]  /*00b0*/  LDC.64 R4, c[0x0][0x388] ;  /* 0x0000e200ff047b82 */ /* 0x000ee20000000a00 */
[----:B0-----:R-:W-:-:S06]  /*00c0*/  IMAD.WIDE R2, R7, 0x4, R2 ;  /* 0x0000000407027825 */ /* 0x001fcc00078e0202 */
[----:B-1----:R-:W2:Y:S01]  /*00d0*/  LDG.E R2, desc[UR4][R2.64] ;  /* 0x0000000402027981 */ /* 0x002ea2000c1e1900 */
[----:B---3--:R-:W-:-:S04]  /*00e0*/  IMAD.WIDE R4, R7, 0x4, R4 ;  /* 0x0000000407047825 */ /* 0x008fc800078e0204 */
[----:B--2---:R-:W-:-:S05]  /*00f0*/  FMUL R7, R2, UR6 ;  /* 0x0000000602077c20 */ /* 0x004fca0008400000 */
[----:B------:R-:W-:Y:S01]  /*0100*/  STG.E desc[UR4][R4.64], R7 ;  /* 0x0000000704007986 */ /* 0x000fe2000c101904 */
[----:B------:R-:W-:Y:S05]  /*0110*/  EXIT ;  /* 0x000000000000794d */ /* 0x000fea0003800000 */
.L_x_0:
[----:B------:R-:W-:-:S00]  /*0120*/  BRA `(.L_x_0) ;  /* 0xfffffffc00fc7947 */ /* 0x000fc0000383ffff */
[----:B------:R-:W-:-:S00]  /*0130*/  NOP ;  /* 0x0000000000007918 */ /* 0x000fc00000000000 */
        /* <DEDUP_REMOVED lines=12> */
.L_x_1:


//--------------------- .nv.shared.reserved.0     --------------------------
	.section	.nv.shared.reserved.0,"aw",@nobits
	.weak		__nv_reservedSMEM_offset_0_alias
	.size		__nv_reservedSMEM_offset_0_alias, 0, 64
	.other		__nv_reservedSMEM_offset_0_alias,@"STO_CUDA_RESERVED_SHARED STV_DEFAULT"
__nv_reservedSMEM_offset_0_alias:
	.zero		0
	.zero		64


//--------------------- .nv.constant0._ZN2gr6blocks21multiply_const_kernelEPKfPffi --------------------------
	.section	.nv.constant0._ZN2gr6blocks21multiply_const_kernelEPKfPffi,"a",@progbits
	.sectionflags	@""
	.align	4
.nv.constant0._ZN2gr6blocks21multiply_const_kernelEPKfPffi:
	.zero		920


//--------------------- SYMBOLS --------------------------

	.type		.nv.reservedSmem.offset0,@object
	.size		.nv.reservedSmem.offset0,0x4
